	.headerflags	@"EF_CUDA_TEXMODE_UNIFIED EF_CUDA_64BIT_ADDRESS EF_CUDA_ACCELERATORS EF_CUDA_SM90 EF_CUDA_VIRTUAL_SM(EF_CUDA_SM90)"
	.elftype	@"ET_EXEC"


//--------------------- .nv.info                  --------------------------
	.section	.nv.info,"",@"SHT_CUDA_INFO"
	.align	4


	//----- nvinfo : EIATTR_REGCOUNT
	.align		4
        /*0000*/ 	.byte	0x04, 0x2f
        /*0002*/ 	.short	(.L_1 - .L_0)
	.align		4
.L_0:
        /*0004*/ 	.word	index@(triton_poi_fused_convolution_leaky_relu_leaky_relu_backward_3)
        /*0008*/ 	.word	0x00000010


	//----- nvinfo : EIATTR_MIN_STACK_SIZE
	.align		4
.L_1:
        /*000c*/ 	.byte	0x04, 0x12
        /*000e*/ 	.short	(.L_3 - .L_2)
	.align		4
.L_2:
        /*0010*/ 	.word	index@(triton_poi_fused_convolution_leaky_relu_leaky_relu_backward_3)
        /*0014*/ 	.word	0x00000000


	//----- nvinfo : EIATTR_FRAME_SIZE
	.align		4
.L_3:
        /*0018*/ 	.byte	0x04, 0x11
        /*001a*/ 	.short	(.L_5 - .L_4)
	.align		4
.L_4:
        /*001c*/ 	.word	index@(triton_poi_fused_convolution_leaky_relu_leaky_relu_backward_3)
        /*0020*/ 	.word	0x00000000


	//----- nvinfo : EIATTR_MIN_STACK_SIZE
	.align		4
.L_5:
        /*0024*/ 	.byte	0x04, 0x12
        /*0026*/ 	.short	(.L_7 - .L_6)
	.align		4
.L_6:
        /*0028*/ 	.word	index@(triton_poi_fused_convolution_leaky_relu_leaky_relu_backward_3)
        /*002c*/ 	.word	0x00000000
.L_7:


//--------------------- .nv.info.triton_poi_fused_convolution_leaky_relu_leaky_relu_backward_3 --------------------------
	.section	.nv.info.triton_poi_fused_convolution_leaky_relu_leaky_relu_backward_3,"",@"SHT_CUDA_INFO"
	.sectionflags	@""
	.align	4


	//----- nvinfo : EIATTR_CUDA_API_VERSION
	.align		4
        /*0000*/ 	.byte	0x04, 0x37
        /*0002*/ 	.short	(.L_9 - .L_8)
.L_8:
        /*0004*/ 	.word	0x0000007c


	//----- nvinfo : EIATTR_KPARAM_INFO
	.align		4
.L_9:
        /*0008*/ 	.byte	0x04, 0x17
        /*000a*/ 	.short	(.L_11 - .L_10)
.L_10:
        /*000c*/ 	.word	0x00000000
        /*0010*/ 	.short	0x0003
        /*0012*/ 	.short	0x0018
        /*0014*/ 	.byte	0x00, 0xf0, 0x11, 0x00


	//----- nvinfo : EIATTR_KPARAM_INFO
	.align		4
.L_11:
        /*0018*/ 	.byte	0x04, 0x17
        /*001a*/ 	.short	(.L_13 - .L_12)
.L_12:
        /*001c*/ 	.word	0x00000000
        /*0020*/ 	.short	0x0002
        /*0022*/ 	.short	0x0010
        /*0024*/ 	.byte	0x00, 0xf4, 0x21, 0x00


	//----- nvinfo : EIATTR_KPARAM_INFO
	.align		4
.L_13:
        /*0028*/ 	.byte	0x04, 0x17
        /*002a*/ 	.short	(.L_15 - .L_14)
.L_14:
        /*002c*/ 	.word	0x00000000
        /*0030*/ 	.short	0x0001
        /*0032*/ 	.short	0x0008
        /*0034*/ 	.byte	0x00, 0xf4, 0x21, 0x00


	//----- nvinfo : EIATTR_KPARAM_INFO
	.align		4
.L_15:
        /*0038*/ 	.byte	0x04, 0x17
        /*003a*/ 	.short	(.L_17 - .L_16)
.L_16:
        /*003c*/ 	.word	0x00000000
        /*0040*/ 	.short	0x0000
        /*0042*/ 	.short	0x0000
        /*0044*/ 	.byte	0x00, 0xf4, 0x21, 0x00


	//----- nvinfo : EIATTR_SPARSE_MMA_MASK
	.align		4
.L_17:
        /*0048*/ 	.byte	0x03, 0x50
        /*004a*/ 	.short	0x0000


	//----- nvinfo : EIATTR_MAXREG_COUNT
	.align		4
        /*004c*/ 	.byte	0x03, 0x1b
        /*004e*/ 	.short	0x00ff


	//----- nvinfo : EIATTR_EXIT_INSTR_OFFSETS
	.align		4
        /*0050*/ 	.byte	0x04, 0x1c
        /*0052*/ 	.short	(.L_19 - .L_18)


	//   ....[0]....
.L_18:
        /*0054*/ 	.word	0x00000470


	//----- nvinfo : EIATTR_REQNTID
	.align		4
.L_19:
        /*0058*/ 	.byte	0x04, 0x10
        /*005a*/ 	.short	(.L_21 - .L_20)
.L_20:
        /*005c*/ 	.word	0x00000080
        /*0060*/ 	.word	0x00000001
        /*0064*/ 	.word	0x00000001


	//----- nvinfo : EIATTR_CBANK_PARAM_SIZE
	.align		4
.L_21:
        /*0068*/ 	.byte	0x03, 0x19
        /*006a*/ 	.short	0x001c


	//----- nvinfo : EIATTR_PARAM_CBANK
	.align		4
        /*006c*/ 	.byte	0x04, 0x0a
        /*006e*/ 	.short	(.L_23 - .L_22)
	.align		4
.L_22:
        /*0070*/ 	.word	index@(.nv.constant0.triton_poi_fused_convolution_leaky_relu_leaky_relu_backward_3)
        /*0074*/ 	.short	0x0210
        /*0076*/ 	.short	0x001c


	//----- nvinfo : EIATTR_SW_WAR
	.align		4
.L_23:
        /*0078*/ 	.byte	0x04, 0x36
        /*007a*/ 	.short	(.L_25 - .L_24)
.L_24:
        /*007c*/ 	.word	0x00000008
.L_25:


//--------------------- .nv.callgraph             --------------------------
	.section	.nv.callgraph,"",@"SHT_CUDA_CALLGRAPH"
	.align	4
	.sectionentsize	8
	.align		4
        /*0000*/ 	.word	0x00000000
	.align		4
        /*0004*/ 	.word	0xffffffff
	.align		4
        /*0008*/ 	.word	0x00000000
	.align		4
        /*000c*/ 	.word	0xfffffffe
	.align		4
        /*0010*/ 	.word	0x00000000
	.align		4
        /*0014*/ 	.word	0xfffffffd
	.align		4
        /*0018*/ 	.word	0x00000000
	.align		4
        /*001c*/ 	.word	0xfffffffc


//--------------------- .text.triton_poi_fused_convolution_leaky_relu_leaky_relu_backward_3 --------------------------
	.section	.text.triton_poi_fused_convolution_leaky_relu_leaky_relu_backward_3,"ax",@progbits
	.align	128
        .global         triton_poi_fused_convolution_leaky_relu_leaky_relu_backward_3
        .type           triton_poi_fused_convolution_leaky_relu_leaky_relu_backward_3,@function
        .size           triton_poi_fused_convolution_leaky_relu_leaky_relu_backward_3,(.L_x_1 - triton_poi_fused_convolution_leaky_relu_leaky_relu_backward_3)
        .other          triton_poi_fused_convolution_leaky_relu_leaky_relu_backward_3,@"STO_CUDA_ENTRY STV_DEFAULT"
triton_poi_fused_convolution_leaky_relu_leaky_relu_backward_3:
.text.triton_poi_fused_convolution_leaky_relu_leaky_relu_backward_3:
[----:B------:R-:W-:Y:S01]  /*0000*/  LDC R1, c[0x0][0x28] ;  /* 0x00000a00ff017b82 */ /* 0x000fe20000000800 */
[----:B------:R-:W1:Y:S07]  /*0010*/  S2R R0, SR_TID.X ;  /* 0x0000000000007919 */ /* 0x000e6e0000002100 */
[----:B------:R-:W2:Y:S01]  /*0020*/  LDC.64 R12, c[0x0][0x218] ;  /* 0x00008600ff0c7b82 */ /* 0x000ea20000000a00 */
[----:B------:R-:W-:Y:S01]  /*0030*/  ULDC.64 UR4, c[0x0][0x208] ;  /* 0x0000820000047ab9 */ /* 0x000fe20000000a00 */
[----:B------:R-:W-:Y:S01]  /*0040*/  ULDC.64 UR6, c[0x0][0x220] ;  /* 0x0000880000067ab9 */ /* 0x000fe20000000a00 */
[----:B------:R-:W3:Y:S05]  /*0050*/  S2R R7, SR_CTAID.X ;  /* 0x0000000000077919 */ /* 0x000eea0000002500 */
[----:B------:R-:W4:Y:S01]  /*0060*/  LDC.64 R2, c[0x0][0x210] ;  /* 0x00008400ff027b82 */ /* 0x000f220000000a00 */
[----:B-1----:R-:W-:Y:S01]  /*0070*/  IMAD.SHL.U32 R0, R0, 0x8, RZ ;  /* 0x0000000800007824 */ /* 0x002fe200078e00ff */
[----:B---3--:R-:W-:-:S04]  /*0080*/  SHF.R.S32.HI R5, RZ, 0x15, R7 ;  /* 0x00000015ff057819 */ /* 0x008fc80000011407 */
[----:B------:R-:W-:Y:S02]  /*0090*/  LOP3.LUT R0, R0, 0x3f8, RZ, 0xc0, !PT ;  /* 0x000003f800007812 */ /* 0x000fe400078ec0ff */
[----:B------:R-:W-:-:S03]  /*00a0*/  SGXT R5, R5, 0x1 ;  /* 0x000000010505781a */ /* 0x000fc60000000200 */
[----:B------:R-:W-:-:S04]  /*00b0*/  IMAD R0, R7, 0x400, R0 ;  /* 0x0000040007007824 */ /* 0x000fc800078e0200 */
[----:B----4-:R-:W-:Y:S01]  /*00c0*/  IMAD.WIDE R2, R0, 0x4, R2 ;  /* 0x0000000400027825 */ /* 0x010fe200078e0202 */
[----:B------:R-:W-:-:S04]  /*00d0*/  LEA.HI R5, R5, R0, RZ, 0xc ;  /* 0x0000000005057211 */ /* 0x000fc800078f60ff */
[----:B------:R-:W-:Y:S01]  /*00e0*/  SHF.R.S32.HI R5, RZ, 0xc, R5 ;  /* 0x0000000cff057819 */ /* 0x000fe20000011405 */
[----:B------:R-:W3:Y:S03]  /*00f0*/  LDG.E.128 R8, desc[UR4][R2.64+0x10] ;  /* 0x0000100402087981 */ /* 0x000ee6000c1e1d00 */
[----:B------:R-:W-:-:S04]  /*0100*/  LEA.HI R4, R5, R5, RZ, 0x5 ;  /* 0x0000000505047211 */ /* 0x000fc800078f28ff */
[----:B------:R-:W-:-:S05]  /*0110*/  LOP3.LUT R4, R4, 0xffffffe0, RZ, 0xc0, !PT ;  /* 0xffffffe004047812 */ /* 0x000fca00078ec0ff */
[----:B------:R-:W-:-:S04]  /*0120*/  IMAD.IADD R5, R5, 0x1, -R4 ;  /* 0x0000000105057824 */ /* 0x000fc800078e0a04 */
[----:B--2---:R-:W-:Y:S02]  /*0130*/  IMAD.WIDE R12, R5, 0x4, R12 ;  /* 0x00000004050c7825 */ /* 0x004fe400078e020c */
[----:B------:R-:W2:Y:S04]  /*0140*/  LDG.E.128 R4, desc[UR4][R2.64] ;  /* 0x0000000402047981 */ /* 0x000ea8000c1e1d00 */
[----:B------:R-:W2:Y:S02]  /*0150*/  LDG.E.EL R12, desc[UR4][R12.64] ;  /* 0x000000040c0c7981 */ /* 0x000ea4000c2e1900 */
[CC--:B--2---:R-:W-:Y:S02]  /*0160*/  FSETP.GT.AND P3, PT, R5.reuse, -R12.reuse, PT ;  /* 0x8000000c0500720b */ /* 0x0c4fe40003f64000 */
[-C--:B------:R-:W-:Y:S01]  /*0170*/  FSETP.GT.AND P4, PT, R6, -R12.reuse, PT ;  /* 0x8000000c0600720b */ /* 0x080fe20003f84000 */
[--C-:B------:R-:W-:Y:S01]  /*0180*/  FADD R5, R5, R12.reuse ;  /* 0x0000000c05057221 */ /* 0x100fe20000000000 */
[-C--:B------:R-:W-:Y:S01]  /*0190*/  FSETP.GT.AND P0, PT, R4, -R12.reuse, PT ;  /* 0x8000000c0400720b */ /* 0x080fe20003f04000 */
[----:B------:R-:W-:Y:S01]  /*01a0*/  FADD R6, R6, R12 ;  /* 0x0000000c06067221 */ /* 0x000fe20000000000 */
[----:B------:R-:W-:-:S02]  /*01b0*/  FSETP.GT.AND P5, PT, R7, -R12, PT ;  /* 0x8000000c0700720b */ /* 0x000fc40003fa4000 */
[-C--:B---3--:R-:W-:Y:S02]  /*01c0*/  FSETP.GT.AND P1, PT, R10, -R12.reuse, PT ;  /* 0x8000000c0a00720b */ /* 0x088fe40003f24000 */
[----:B------:R-:W-:-:S03]  /*01d0*/  FSETP.GT.AND P2, PT, R11, -R12, PT ;  /* 0x8000000c0b00720b */ /* 0x000fc60003f44000 */
[----:B------:R-:W-:Y:S01]  /*01e0*/  @!P3 FMUL R5, R5, 0.20000000298023223877 ;  /* 0x3e4ccccd0505b820 */ /* 0x000fe20000400000 */
[-C--:B------:R-:W-:Y:S01]  /*01f0*/  FSETP.GT.AND P3, PT, R9, -R12.reuse, PT ;  /* 0x8000000c0900720b */ /* 0x080fe20003f64000 */
[----:B------:R-:W-:Y:S01]  /*0200*/  @!P4 FMUL R6, R6, 0.20000000298023223877 ;  /* 0x3e4ccccd0606c820 */ /* 0x000fe20000400000 */
[----:B------:R-:W-:Y:S01]  /*0210*/  FSETP.GT.AND P4, PT, R8, -R12, PT ;  /* 0x8000000c0800720b */ /* 0x000fe20003f84000 */
[--C-:B------:R-:W-:Y:S01]  /*0220*/  FADD R4, R4, R12.reuse ;  /* 0x0000000c04047221 */ /* 0x100fe20000000000 */
[--C-:B------:R-:W-:Y:S01]  /*0230*/  FADD R7, R7, R12.reuse ;  /* 0x0000000c07077221 */ /* 0x100fe20000000000 */
[--C-:B------:R-:W-:Y:S02]  /*0240*/  FADD R10, R10, R12.reuse ;  /* 0x0000000c0a0a7221 */ /* 0x100fe40000000000 */
[----:B------:R-:W-:Y:S01]  /*0250*/  @!P0 FMUL R4, R4, 0.20000000298023223877 ;  /* 0x3e4ccccd04048820 */ /* 0x000fe20000400000 */
[--C-:B------:R-:W-:Y:S01]  /*0260*/  FADD R11, R11, R12.reuse ;  /* 0x0000000c0b0b7221 */ /* 0x100fe20000000000 */
[--C-:B------:R-:W-:Y:S01]  /*0270*/  FADD R9, R9, R12.reuse ;  /* 0x0000000c09097221 */ /* 0x100fe20000000000 */
[----:B------:R-:W-:Y:S01]  /*0280*/  FADD R8, R8, R12 ;  /* 0x0000000c08087221 */ /* 0x000fe20000000000 */
[----:B------:R-:W-:Y:S01]  /*0290*/  @!P5 FMUL R7, R7, 0.20000000298023223877 ;  /* 0x3e4ccccd0707d820 */ /* 0x000fe20000400000 */
[----:B------:R-:W-:Y:S01]  /*02a0*/  FSETP.GT.AND P0, PT, R4, RZ, PT ;  /* 0x000000ff0400720b */ /* 0x000fe20003f04000 */
[----:B------:R-:W-:Y:S01]  /*02b0*/  @!P1 FMUL R10, R10, 0.20000000298023223877 ;  /* 0x3e4ccccd0a0a9820 */ /* 0x000fe20000400000 */
[----:B------:R-:W-:Y:S01]  /*02c0*/  FSETP.GT.AND P5, PT, R5, RZ, PT ;  /* 0x000000ff0500720b */ /* 0x000fe20003fa4000 */
[----:B------:R-:W-:Y:S01]  /*02d0*/  @!P2 FMUL R11, R11, 0.20000000298023223877 ;  /* 0x3e4ccccd0b0ba820 */ /* 0x000fe20000400000 */
[----:B------:R-:W-:Y:S01]  /*02e0*/  @!P3 FMUL R9, R9, 0.20000000298023223877 ;  /* 0x3e4ccccd0909b820 */ /* 0x000fe20000400000 */
[----:B------:R-:W-:Y:S01]  /*02f0*/  @!P4 FMUL R8, R8, 0.20000000298023223877 ;  /* 0x3e4ccccd0808c820 */ /* 0x000fe20000400000 */
[----:B------:R-:W-:-:S02]  /*0300*/  SEL R2, RZ, 0x1, !P0 ;  /* 0x00000001ff027807 */ /* 0x000fc40004000000 */
[----:B------:R-:W-:Y:S02]  /*0310*/  SEL R3, RZ, 0x1, !P5 ;  /* 0x00000001ff037807 */ /* 0x000fe40006800000 */
[----:B------:R-:W-:Y:S02]  /*0320*/  FSETP.GT.AND P0, PT, R6, RZ, PT ;  /* 0x000000ff0600720b */ /* 0x000fe40003f04000 */
[----:B------:R-:W-:Y:S02]  /*0330*/  FSETP.GT.AND P6, PT, R7, RZ, PT ;  /* 0x000000ff0700720b */ /* 0x000fe40003fc4000 */
[----:B------:R-:W-:Y:S02]  /*0340*/  FSETP.GT.AND P2, PT, R10, RZ, PT ;  /* 0x000000ff0a00720b */ /* 0x000fe40003f44000 */
[----:B------:R-:W-:Y:S02]  /*0350*/  FSETP.GT.AND P1, PT, R11, RZ, PT ;  /* 0x000000ff0b00720b */ /* 0x000fe40003f24000 */
[----:B------:R-:W-:-:S02]  /*0360*/  FSETP.GT.AND P3, PT, R9, RZ, PT ;  /* 0x000000ff0900720b */ /* 0x000fc40003f64000 */
[----:B------:R-:W-:Y:S02]  /*0370*/  FSETP.GT.AND P4, PT, R8, RZ, PT ;  /* 0x000000ff0800720b */ /* 0x000fe40003f84000 */
[----:B------:R-:W-:Y:S02]  /*0380*/  PRMT R4, R2, 0x3340, R3 ;  /* 0x0000334002047816 */ /* 0x000fe40000000003 */
[----:B------:R-:W-:Y:S02]  /*0390*/  SEL R2, RZ, 0x1, !P0 ;  /* 0x00000001ff027807 */ /* 0x000fe40004000000 */
[----:B------:R-:W-:Y:S02]  /*03a0*/  SEL R3, RZ, 0x1, !P6 ;  /* 0x00000001ff037807 */ /* 0x000fe40007000000 */
[----:B------:R-:W-:Y:S02]  /*03b0*/  SEL R8, RZ, 0x1, !P2 ;  /* 0x00000001ff087807 */ /* 0x000fe40005000000 */
[----:B------:R-:W-:-:S02]  /*03c0*/  SEL R9, RZ, 0x1, !P1 ;  /* 0x00000001ff097807 */ /* 0x000fc40004800000 */
[----:B------:R-:W-:Y:S02]  /*03d0*/  SEL R7, RZ, 0x1, !P3 ;  /* 0x00000001ff077807 */ /* 0x000fe40005800000 */
[----:B------:R-:W-:Y:S02]  /*03e0*/  SEL R6, RZ, 0x1, !P4 ;  /* 0x00000001ff067807 */ /* 0x000fe40006000000 */
[----:B------:R-:W-:Y:S02]  /*03f0*/  PRMT R5, R2, 0x3340, R3 ;  /* 0x0000334002057816 */ /* 0x000fe40000000003 */
[----:B------:R-:W-:Y:S02]  /*0400*/  IADD3 R2, P0, R0, UR6, RZ ;  /* 0x0000000600027c10 */ /* 0x000fe4000ff1e0ff */
[----:B------:R-:W-:Y:S02]  /*0410*/  PRMT R9, R8, 0x3340, R9 ;  /* 0x0000334008097816 */ /* 0x000fe40000000009 */
[----:B------:R-:W-:-:S02]  /*0420*/  PRMT R6, R6, 0x3340, R7 ;  /* 0x0000334006067816 */ /* 0x000fc40000000007 */
[----:B------:R-:W-:Y:S02]  /*0430*/  PRMT R4, R4, 0x5410, R5 ;  /* 0x0000541004047816 */ /* 0x000fe40000000005 */
[----:B------:R-:W-:Y:S02]  /*0440*/  LEA.HI.X.SX32 R3, R0, UR7, 0x1, P0 ;  /* 0x0000000700037c11 */ /* 0x000fe400080f0eff */
[----:B------:R-:W-:-:S05]  /*0450*/  PRMT R5, R6, 0x5410, R9 ;  /* 0x0000541006057816 */ /* 0x000fca0000000009 */
[----:B------:R-:W-:Y:S01]  /*0460*/  STG.E.64 desc[UR4][R2.64], R4 ;  /* 0x0000000402007986 */ /* 0x000fe2000c101b04 */
[----:B------:R-:W-:Y:S05]  /*0470*/  EXIT ;  /* 0x000000000000794d */ /* 0x000fea0003800000 */
.L_x_0:
[----:B------:R-:W-:-:S00]  /*0480*/  BRA `(.L_x_0) ;  /* 0xfffffffc00fc7947 */ /* 0x000fc0000383ffff */
[----:B------:R-:W-:-:S00]  /*0490*/  NOP ;  /* 0x0000000000007918 */ /* 0x000fc00000000000 */
        /* <DEDUP_REMOVED lines=14> */
.L_x_1:


//--------------------- .nv.constant0.triton_poi_fused_convolution_leaky_relu_leaky_relu_backward_3 --------------------------
	.section	.nv.constant0.triton_poi_fused_convolution_leaky_relu_leaky_relu_backward_3,"a",@progbits
	.sectionflags	@""
	.align	4
.nv.constant0.triton_poi_fused_convolution_leaky_relu_leaky_relu_backward_3:
	.zero		556
